//
// Generated by NVIDIA NVVM Compiler
//
// Compiler Build ID: CL-36424714
// Cuda compilation tools, release 13.0, V13.0.88
// Based on NVVM 20.0.0
//

.version 9.0
.target sm_100
.address_size 64

	// .globl	_Z5eScanPiS_iPVi
.global .align 4 .u32 blockCount;
.global .align 4 .u32 blockCount1;
// _ZZ5eScanPiS_iPViE10blockIndex has been demoted
.extern .shared .align 16 .b8 sharedData[];

.visible .entry _Z5eScanPiS_iPVi(
	.param .u64 .ptr .align 1 _Z5eScanPiS_iPVi_param_0,
	.param .u64 .ptr .align 1 _Z5eScanPiS_iPVi_param_1,
	.param .u32 _Z5eScanPiS_iPVi_param_2,
	.param .u64 .ptr .align 1 _Z5eScanPiS_iPVi_param_3
)
{
	.reg .pred 	%p<18>;
	.reg .b32 	%r<71>;
	.reg .b64 	%rd<23>;
	// demoted variable
	.shared .align 4 .u32 _ZZ5eScanPiS_iPViE10blockIndex;
	ld.param.u64 	%rd5, [_Z5eScanPiS_iPVi_param_0];
	ld.param.u64 	%rd6, [_Z5eScanPiS_iPVi_param_1];
	ld.param.u32 	%r16, [_Z5eScanPiS_iPVi_param_2];
	ld.param.u64 	%rd7, [_Z5eScanPiS_iPVi_param_3];
	cvta.to.global.u64 	%rd1, %rd6;
	cvta.to.global.u64 	%rd2, %rd7;
	cvta.to.global.u64 	%rd3, %rd5;
	mov.u32 	%r1, %tid.x;
	setp.ne.s32 	%p1, %r1, 0;
	@%p1 bra 	$L__BB0_2;
	atom.global.add.u32 	%r17, [blockCount], 1;
	st.shared.u32 	[_ZZ5eScanPiS_iPViE10blockIndex], %r17;
$L__BB0_2:
	bar.sync 	0;
	ld.shared.u32 	%r18, [_ZZ5eScanPiS_iPViE10blockIndex];
	mov.u32 	%r70, %ntid.x;
	shl.b32 	%r3, %r70, 1;
	mad.lo.s32 	%r4, %r3, %r18, %r1;
	add.s32 	%r5, %r4, %r70;
	setp.ge.s32 	%p2, %r4, %r16;
	setp.lt.s32 	%p3, %r4, 1;
	shl.b32 	%r19, %r1, 2;
	mov.u32 	%r20, sharedData;
	add.s32 	%r6, %r20, %r19;
	or.pred  	%p4, %p2, %p3;
	@%p4 bra 	$L__BB0_4;
	add.s32 	%r22, %r4, -1;
	mul.wide.u32 	%rd8, %r22, 4;
	add.s64 	%rd9, %rd3, %rd8;
	ld.global.u32 	%r23, [%rd9];
	st.shared.u32 	[%r6], %r23;
	bra.uni 	$L__BB0_5;
$L__BB0_4:
	mov.b32 	%r21, 0;
	st.shared.u32 	[%r6], %r21;
$L__BB0_5:
	setp.ge.s32 	%p5, %r5, %r16;
	setp.lt.s32 	%p6, %r5, 1;
	shl.b32 	%r24, %r70, 2;
	add.s32 	%r7, %r6, %r24;
	or.pred  	%p7, %p5, %p6;
	@%p7 bra 	$L__BB0_7;
	add.s32 	%r26, %r5, -1;
	mul.wide.u32 	%rd10, %r26, 4;
	add.s64 	%rd11, %rd3, %rd10;
	ld.global.u32 	%r27, [%rd11];
	st.shared.u32 	[%r7], %r27;
	bra.uni 	$L__BB0_8;
$L__BB0_7:
	mov.b32 	%r25, 0;
	st.shared.u32 	[%r7], %r25;
$L__BB0_8:
	bar.sync 	0;
	shl.b32 	%r29, %r1, 1;
	add.s32 	%r8, %r29, 2;
	mov.b32 	%r69, 1;
$L__BB0_9:
	mul.lo.s32 	%r10, %r69, %r8;
	add.s32 	%r30, %r10, -1;
	setp.ge.u32 	%p8, %r30, %r3;
	@%p8 bra 	$L__BB0_11;
	sub.s32 	%r31, %r10, %r69;
	shl.b32 	%r32, %r31, 2;
	add.s32 	%r34, %r20, %r32;
	ld.shared.u32 	%r35, [%r34+-4];
	shl.b32 	%r36, %r69, 2;
	add.s32 	%r37, %r34, %r36;
	ld.shared.u32 	%r38, [%r37+-4];
	add.s32 	%r39, %r38, %r35;
	st.shared.u32 	[%r37+-4], %r39;
$L__BB0_11:
	bar.sync 	0;
	shl.b32 	%r69, %r69, 1;
	setp.lt.u32 	%p9, %r69, %r3;
	@%p9 bra 	$L__BB0_9;
	setp.lt.u32 	%p10, %r70, 2;
	@%p10 bra 	$L__BB0_16;
$L__BB0_13:
	shr.u32 	%r13, %r70, 1;
	mul.lo.s32 	%r14, %r13, %r8;
	add.s32 	%r40, %r14, %r13;
	add.s32 	%r41, %r40, -1;
	setp.ge.u32 	%p11, %r41, %r3;
	@%p11 bra 	$L__BB0_15;
	shl.b32 	%r42, %r14, 2;
	add.s32 	%r44, %r20, %r42;
	ld.shared.u32 	%r45, [%r44+-4];
	shl.b32 	%r46, %r13, 2;
	add.s32 	%r47, %r44, %r46;
	ld.shared.u32 	%r48, [%r47+-4];
	add.s32 	%r49, %r48, %r45;
	st.shared.u32 	[%r47+-4], %r49;
$L__BB0_15:
	bar.sync 	0;
	setp.gt.u32 	%p12, %r70, 3;
	mov.u32 	%r70, %r13;
	@%p12 bra 	$L__BB0_13;
$L__BB0_16:
	setp.ne.s32 	%p13, %r1, 0;
	@%p13 bra 	$L__BB0_21;
	shl.b32 	%r50, %r3, 2;
	add.s32 	%r52, %r20, %r50;
	ld.shared.u32 	%r53, [%r52+-4];
	ld.shared.u32 	%r15, [_ZZ5eScanPiS_iPViE10blockIndex];
	mul.wide.s32 	%rd12, %r15, 4;
	add.s64 	%rd4, %rd2, %rd12;
	st.volatile.global.u32 	[%rd4], %r53;
	setp.lt.s32 	%p14, %r15, 1;
	@%p14 bra 	$L__BB0_20;
$L__BB0_18:
	ld.volatile.global.u32 	%r54, [blockCount1];
	setp.lt.s32 	%p15, %r54, %r15;
	@%p15 bra 	$L__BB0_18;
	add.s32 	%r55, %r15, -1;
	mul.wide.u32 	%rd13, %r55, 4;
	add.s64 	%rd14, %rd2, %rd13;
	ld.volatile.global.u32 	%r56, [%rd14];
	ld.volatile.global.u32 	%r57, [%rd4];
	add.s32 	%r58, %r57, %r56;
	st.volatile.global.u32 	[%rd4], %r58;
	membar.gl;
$L__BB0_20:
	ld.volatile.global.u32 	%r59, [blockCount1];
	add.s32 	%r60, %r59, 1;
	st.volatile.global.u32 	[blockCount1], %r60;
$L__BB0_21:
	setp.ge.s32 	%p16, %r4, %r16;
	bar.sync 	0;
	@%p16 bra 	$L__BB0_23;
	ld.shared.u32 	%r61, [%r6];
	ld.shared.u32 	%r62, [_ZZ5eScanPiS_iPViE10blockIndex];
	mul.wide.s32 	%rd15, %r62, 4;
	add.s64 	%rd16, %rd2, %rd15;
	ld.volatile.global.u32 	%r63, [%rd16+-4];
	add.s32 	%r64, %r63, %r61;
	mul.wide.s32 	%rd17, %r4, 4;
	add.s64 	%rd18, %rd1, %rd17;
	st.global.u32 	[%rd18], %r64;
$L__BB0_23:
	setp.ge.s32 	%p17, %r5, %r16;
	@%p17 bra 	$L__BB0_25;
	ld.shared.u32 	%r65, [%r7];
	ld.shared.u32 	%r66, [_ZZ5eScanPiS_iPViE10blockIndex];
	mul.wide.s32 	%rd19, %r66, 4;
	add.s64 	%rd20, %rd2, %rd19;
	ld.volatile.global.u32 	%r67, [%rd20+-4];
	add.s32 	%r68, %r67, %r65;
	mul.wide.s32 	%rd21, %r5, 4;
	add.s64 	%rd22, %rd1, %rd21;
	st.global.u32 	[%rd22], %r68;
$L__BB0_25:
	ret;

}
	// .globl	_Z11computeBitsPjPiii
.visible .entry _Z11computeBitsPjPiii(
	.param .u64 .ptr .align 1 _Z11computeBitsPjPiii_param_0,
	.param .u64 .ptr .align 1 _Z11computeBitsPjPiii_param_1,
	.param .u32 _Z11computeBitsPjPiii_param_2,
	.param .u32 _Z11computeBitsPjPiii_param_3
)
{
	.reg .pred 	%p<2>;
	.reg .b32 	%r<10>;
	.reg .b64 	%rd<8>;

	ld.param.u64 	%rd1, [_Z11computeBitsPjPiii_param_0];
	ld.param.u64 	%rd2, [_Z11computeBitsPjPiii_param_1];
	ld.param.u32 	%r2, [_Z11computeBitsPjPiii_param_2];
	ld.param.u32 	%r3, [_Z11computeBitsPjPiii_param_3];
	mov.u32 	%r4, %ctaid.x;
	mov.u32 	%r5, %ntid.x;
	mov.u32 	%r6, %tid.x;
	mad.lo.s32 	%r1, %r4, %r5, %r6;
	setp.ge.s32 	%p1, %r1, %r3;
	@%p1 bra 	$L__BB1_2;
	cvta.to.global.u64 	%rd3, %rd1;
	cvta.to.global.u64 	%rd4, %rd2;
	mul.wide.s32 	%rd5, %r1, 4;
	add.s64 	%rd6, %rd3, %rd5;
	ld.global.u32 	%r7, [%rd6];
	shr.u32 	%r8, %r7, %r2;
	and.b32  	%r9, %r8, 1;
	add.s64 	%rd7, %rd4, %rd5;
	st.global.u32 	[%rd7], %r9;
$L__BB1_2:
	ret;

}
	// .globl	_Z11computeRankPiS_iPjS0_
.visible .entry _Z11computeRankPiS_iPjS0_(
	.param .u64 .ptr .align 1 _Z11computeRankPiS_iPjS0__param_0,
	.param .u64 .ptr .align 1 _Z11computeRankPiS_iPjS0__param_1,
	.param .u32 _Z11computeRankPiS_iPjS0__param_2,
	.param .u64 .ptr .align 1 _Z11computeRankPiS_iPjS0__param_3,
	.param .u64 .ptr .align 1 _Z11computeRankPiS_iPjS0__param_4
)
{
	.reg .pred 	%p<3>;
	.reg .b32 	%r<18>;
	.reg .b64 	%rd<22>;

	ld.param.u64 	%rd3, [_Z11computeRankPiS_iPjS0__param_0];
	ld.param.u64 	%rd6, [_Z11computeRankPiS_iPjS0__param_1];
	ld.param.u32 	%r5, [_Z11computeRankPiS_iPjS0__param_2];
	ld.param.u64 	%rd4, [_Z11computeRankPiS_iPjS0__param_3];
	ld.param.u64 	%rd5, [_Z11computeRankPiS_iPjS0__param_4];
	cvta.to.global.u64 	%rd1, %rd6;
	mov.u32 	%r6, %ctaid.x;
	mov.u32 	%r7, %ntid.x;
	mov.u32 	%r8, %tid.x;
	mad.lo.s32 	%r1, %r6, %r7, %r8;
	setp.ge.s32 	%p1, %r1, %r5;
	@%p1 bra 	$L__BB2_5;
	cvta.to.global.u64 	%rd2, %rd3;
	mul.wide.s32 	%rd7, %r1, 4;
	add.s64 	%rd8, %rd2, %rd7;
	ld.global.u32 	%r9, [%rd8];
	setp.ne.s32 	%p2, %r9, 0;
	@%p2 bra 	$L__BB2_3;
	add.s64 	%rd15, %rd1, %rd7;
	ld.global.u32 	%r15, [%rd15];
	sub.s32 	%r17, %r1, %r15;
	bra.uni 	$L__BB2_4;
$L__BB2_3:
	mul.wide.s32 	%rd9, %r5, 4;
	add.s64 	%rd10, %rd1, %rd9;
	ld.global.u32 	%r10, [%rd10+-4];
	add.s64 	%rd11, %rd2, %rd9;
	ld.global.u32 	%r11, [%rd11+-4];
	add.s64 	%rd13, %rd1, %rd7;
	ld.global.u32 	%r12, [%rd13];
	add.s32 	%r13, %r10, %r11;
	sub.s32 	%r14, %r5, %r13;
	add.s32 	%r17, %r14, %r12;
$L__BB2_4:
	cvta.to.global.u64 	%rd16, %rd4;
	add.s64 	%rd18, %rd16, %rd7;
	ld.global.u32 	%r16, [%rd18];
	cvta.to.global.u64 	%rd19, %rd5;
	mul.wide.s32 	%rd20, %r17, 4;
	add.s64 	%rd21, %rd19, %rd20;
	st.global.u32 	[%rd21], %r16;
$L__BB2_5:
	ret;

}


// ===== COMPILED SASS (sm_100) =====

	.target	sm_100

	.elftype	@"ET_EXEC"


//--------------------- .note.nv.tkinfo           --------------------------
	.section	.note.nv.tkinfo,"",@"SHT_NOTE"
	.sectionflags	@"SHF_NOTE_NV_TKINFO"
	.tkinfo
        /*0018*/ 	.word	0x00000002
        /*0030*/ 	.string	""
        /*0030*/ 	.string	"ptxas"
        /*0030*/ 	.string	"Cuda compilation tools, release 13.0, V13.0.88"
        /*0030*/ 	.string	"Build cuda_13.0.r13.0/compiler.36424714_0"
        /*0030*/ 	.string	"-arch sm_100 -m 64 "



//--------------------- .note.nv.cuinfo           --------------------------
	.section	.note.nv.cuinfo,"",@"SHT_NOTE"
	.sectionflags	@"SHF_NOTE_NV_CUINFO"
        /*0018*/ 	.short	0x0002
        /*001a*/ 	.short	0x0064
        /*001c*/ 	.short	0x0082
	.zero		2


//--------------------- .nv.info                  --------------------------
	.section	.nv.info,"",@"SHT_CUDA_INFO"
	.align	4


	//----- nvinfo : EIATTR_REGCOUNT
	.align		4
        /*0000*/ 	.byte	0x04, 0x2f
        /*0002*/ 	.short	(.L_3 - .L_2)
	.align		4
.L_2:
        /*0004*/ 	.word	index@(_Z5eScanPiS_iPVi)
        /*0008*/ 	.word	0x00000010


	//----- nvinfo : EIATTR_FRAME_SIZE
	.align		4
.L_3:
        /*000c*/ 	.byte	0x04, 0x11
        /*000e*/ 	.short	(.L_5 - .L_4)
	.align		4
.L_4:
        /*0010*/ 	.word	index@(_Z5eScanPiS_iPVi)
        /*0014*/ 	.word	0x00000000


	//----- nvinfo : EIATTR_REGCOUNT
	.align		4
.L_5:
        /*0018*/ 	.byte	0x04, 0x2f
        /*001a*/ 	.short	(.L_7 - .L_6)
	.align		4
.L_6:
        /*001c*/ 	.word	index@(_Z11computeBitsPjPiii)
        /*0020*/ 	.word	0x0000000a


	//----- nvinfo : EIATTR_FRAME_SIZE
	.align		4
.L_7:
        /*0024*/ 	.byte	0x04, 0x11
        /*0026*/ 	.short	(.L_9 - .L_8)
	.align		4
.L_8:
        /*0028*/ 	.word	index@(_Z11computeBitsPjPiii)
        /*002c*/ 	.word	0x00000000


	//----- nvinfo : EIATTR_REGCOUNT
	.align		4
.L_9:
        /*0030*/ 	.byte	0x04, 0x2f
        /*0032*/ 	.short	(.L_11 - .L_10)
	.align		4
.L_10:
        /*0034*/ 	.word	index@(_Z11computeRankPiS_iPjS0_)
        /*0038*/ 	.word	0x00000012


	//----- nvinfo : EIATTR_FRAME_SIZE
	.align		4
.L_11:
        /*003c*/ 	.byte	0x04, 0x11
        /*003e*/ 	.short	(.L_13 - .L_12)
	.align		4
.L_12:
        /*0040*/ 	.word	index@(_Z11computeRankPiS_iPjS0_)
        /*0044*/ 	.word	0x00000000


	//----- nvinfo : EIATTR_MIN_STACK_SIZE
	.align		4
.L_13:
        /*0048*/ 	.byte	0x04, 0x12
        /*004a*/ 	.short	(.L_15 - .L_14)
	.align		4
.L_14:
        /*004c*/ 	.word	index@(_Z11computeRankPiS_iPjS0_)
        /*0050*/ 	.word	0x00000000


	//----- nvinfo : EIATTR_MIN_STACK_SIZE
	.align		4
.L_15:
        /*0054*/ 	.byte	0x04, 0x12
        /*0056*/ 	.short	(.L_17 - .L_16)
	.align		4
.L_16:
        /*0058*/ 	.word	index@(_Z11computeBitsPjPiii)
        /*005c*/ 	.word	0x00000000


	//----- nvinfo : EIATTR_MIN_STACK_SIZE
	.align		4
.L_17:
        /*0060*/ 	.byte	0x04, 0x12
        /*0062*/ 	.short	(.L_19 - .L_18)
	.align		4
.L_18:
        /*0064*/ 	.word	index@(_Z5eScanPiS_iPVi)
        /*0068*/ 	.word	0x00000000
.L_19:


//--------------------- .nv.compat                --------------------------
	.section	.nv.compat,"",@"SHT_CUDA_COMPAT_INFO"
	.align	4
        /*0000*/ 	.byte	0x02, 0x09, 0x00, 0x00, 0x02, 0x02, 0x01, 0x00, 0x02, 0x05, 0x05, 0x00, 0x03, 0x07, 0x01, 0x01
        /*0010*/ 	.byte	0x02, 0x03, 0x00, 0x00, 0x02, 0x06, 0x01, 0x00, 0x04, 0x0b, 0x08, 0x00, 0x09, 0x00, 0x00, 0x00
        /*0020*/ 	.byte	0x00, 0x00, 0x00, 0x00


//--------------------- .nv.info._Z11computeRankPiS_iPjS0_ --------------------------
	.section	.nv.info._Z11computeRankPiS_iPjS0_,"",@"SHT_CUDA_INFO"
	.sectionflags	@""
	.align	4


	//----- nvinfo : EIATTR_CUDA_API_VERSION
	.align		4
        /*0000*/ 	.byte	0x04, 0x37
        /*0002*/ 	.short	(.L_21 - .L_20)
.L_20:
        /*0004*/ 	.word	0x00000082


	//----- nvinfo : EIATTR_KPARAM_INFO
	.align		4
.L_21:
        /*0008*/ 	.byte	0x04, 0x17
        /*000a*/ 	.short	(.L_23 - .L_22)
.L_22:
        /*000c*/ 	.word	0x00000000
        /*0010*/ 	.short	0x0004
        /*0012*/ 	.short	0x0020
        /*0014*/ 	.byte	0x00, 0xf5, 0x21, 0x00


	//----- nvinfo : EIATTR_KPARAM_INFO
	.align		4
.L_23:
        /*0018*/ 	.byte	0x04, 0x17
        /*001a*/ 	.short	(.L_25 - .L_24)
.L_24:
        /*001c*/ 	.word	0x00000000
        /*0020*/ 	.short	0x0003
        /*0022*/ 	.short	0x0018
        /*0024*/ 	.byte	0x00, 0xf5, 0x21, 0x00


	//----- nvinfo : EIATTR_KPARAM_INFO
	.align		4
.L_25:
        /*0028*/ 	.byte	0x04, 0x17
        /*002a*/ 	.short	(.L_27 - .L_26)
.L_26:
        /*002c*/ 	.word	0x00000000
        /*0030*/ 	.short	0x0002
        /*0032*/ 	.short	0x0010
        /*0034*/ 	.byte	0x00, 0xf0, 0x11, 0x00


	//----- nvinfo : EIATTR_KPARAM_INFO
	.align		4
.L_27:
        /*0038*/ 	.byte	0x04, 0x17
        /*003a*/ 	.short	(.L_29 - .L_28)
.L_28:
        /*003c*/ 	.word	0x00000000
        /*0040*/ 	.short	0x0001
        /*0042*/ 	.short	0x0008
        /*0044*/ 	.byte	0x00, 0xf5, 0x21, 0x00


	//----- nvinfo : EIATTR_KPARAM_INFO
	.align		4
.L_29:
        /*0048*/ 	.byte	0x04, 0x17
        /*004a*/ 	.short	(.L_31 - .L_30)
.L_30:
        /*004c*/ 	.word	0x00000000
        /*0050*/ 	.short	0x0000
        /*0052*/ 	.short	0x0000
        /*0054*/ 	.byte	0x00, 0xf5, 0x21, 0x00


	//----- nvinfo : EIATTR_SPARSE_MMA_MASK
	.align		4
.L_31:
        /*0058*/ 	.byte	0x03, 0x50
        /*005a*/ 	.short	0x0000


	//----- nvinfo : EIATTR_MAXREG_COUNT
	.align		4
        /*005c*/ 	.byte	0x03, 0x1b
        /*005e*/ 	.short	0x00ff


	//----- nvinfo : EIATTR_MERCURY_ISA_VERSION
	.align		4
        /*0060*/ 	.byte	0x03, 0x5f
        /*0062*/ 	.short	0x0101


	//----- nvinfo : EIATTR_VRC_CTA_INIT_COUNT
	.align		4
        /*0064*/ 	.byte	0x02, 0x4a
	.zero		1
	.zero		1


	//----- nvinfo : EIATTR_EXIT_INSTR_OFFSETS
	.align		4
        /*0068*/ 	.byte	0x04, 0x1c
        /*006a*/ 	.short	(.L_33 - .L_32)


	//   ....[0]....
.L_32:
        /*006c*/ 	.word	0x00000070


	//   ....[1]....
        /*0070*/ 	.word	0x000001d0


	//----- nvinfo : EIATTR_CBANK_PARAM_SIZE
	.align		4
.L_33:
        /*0074*/ 	.byte	0x03, 0x19
        /*0076*/ 	.short	0x0028


	//----- nvinfo : EIATTR_PARAM_CBANK
	.align		4
        /*0078*/ 	.byte	0x04, 0x0a
        /*007a*/ 	.short	(.L_35 - .L_34)
	.align		4
.L_34:
        /*007c*/ 	.word	index@(.nv.constant0._Z11computeRankPiS_iPjS0_)
        /*0080*/ 	.short	0x0380
        /*0082*/ 	.short	0x0028


	//----- nvinfo : EIATTR_SW_WAR
	.align		4
.L_35:
        /*0084*/ 	.byte	0x04, 0x36
        /*0086*/ 	.short	(.L_37 - .L_36)
.L_36:
        /*0088*/ 	.word	0x00000008
.L_37:


//--------------------- .nv.info._Z11computeBitsPjPiii --------------------------
	.section	.nv.info._Z11computeBitsPjPiii,"",@"SHT_CUDA_INFO"
	.sectionflags	@""
	.align	4


	//----- nvinfo : EIATTR_CUDA_API_VERSION
	.align		4
        /*0000*/ 	.byte	0x04, 0x37
        /*0002*/ 	.short	(.L_39 - .L_38)
.L_38:
        /*0004*/ 	.word	0x00000082


	//----- nvinfo : EIATTR_KPARAM_INFO
	.align		4
.L_39:
        /*0008*/ 	.byte	0x04, 0x17
        /*000a*/ 	.short	(.L_41 - .L_40)
.L_40:
        /*000c*/ 	.word	0x00000000
        /*0010*/ 	.short	0x0003
        /*0012*/ 	.short	0x0014
        /*0014*/ 	.byte	0x00, 0xf0, 0x11, 0x00


	//----- nvinfo : EIATTR_KPARAM_INFO
	.align		4
.L_41:
        /*0018*/ 	.byte	0x04, 0x17
        /*001a*/ 	.short	(.L_43 - .L_42)
.L_42:
        /*001c*/ 	.word	0x00000000
        /*0020*/ 	.short	0x0002
        /*0022*/ 	.short	0x0010
        /*0024*/ 	.byte	0x00, 0xf0, 0x11, 0x00


	//----- nvinfo : EIATTR_KPARAM_INFO
	.align		4
.L_43:
        /*0028*/ 	.byte	0x04, 0x17
        /*002a*/ 	.short	(.L_45 - .L_44)
.L_44:
        /*002c*/ 	.word	0x00000000
        /*0030*/ 	.short	0x0001
        /*0032*/ 	.short	0x0008
        /*0034*/ 	.byte	0x00, 0xf5, 0x21, 0x00


	//----- nvinfo : EIATTR_KPARAM_INFO
	.align		4
.L_45:
        /*0038*/ 	.byte	0x04, 0x17
        /*003a*/ 	.short	(.L_47 - .L_46)
.L_46:
        /*003c*/ 	.word	0x00000000
        /*0040*/ 	.short	0x0000
        /*0042*/ 	.short	0x0000
        /*0044*/ 	.byte	0x00, 0xf5, 0x21, 0x00


	//----- nvinfo : EIATTR_SPARSE_MMA_MASK
	.align		4
.L_47:
        /*0048*/ 	.byte	0x03, 0x50
        /*004a*/ 	.short	0x0000


	//----- nvinfo : EIATTR_MAXREG_COUNT
	.align		4
        /*004c*/ 	.byte	0x03, 0x1b
        /*004e*/ 	.short	0x00ff


	//----- nvinfo : EIATTR_MERCURY_ISA_VERSION
	.align		4
        /*0050*/ 	.byte	0x03, 0x5f
        /*0052*/ 	.short	0x0101


	//----- nvinfo : EIATTR_VRC_CTA_INIT_COUNT
	.align		4
        /*0054*/ 	.byte	0x02, 0x4a
	.zero		1
	.zero		1


	//----- nvinfo : EIATTR_EXIT_INSTR_OFFSETS
	.align		4
        /*0058*/ 	.byte	0x04, 0x1c
        /*005a*/ 	.short	(.L_49 - .L_48)


	//   ....[0]....
.L_48:
        /*005c*/ 	.word	0x00000070


	//   ....[1]....
        /*0060*/ 	.word	0x00000120


	//----- nvinfo : EIATTR_CBANK_PARAM_SIZE
	.align		4
.L_49:
        /*0064*/ 	.byte	0x03, 0x19
        /*0066*/ 	.short	0x0018


	//----- nvinfo : EIATTR_PARAM_CBANK
	.align		4
        /*0068*/ 	.byte	0x04, 0x0a
        /*006a*/ 	.short	(.L_51 - .L_50)
	.align		4
.L_50:
        /*006c*/ 	.word	index@(.nv.constant0._Z11computeBitsPjPiii)
        /*0070*/ 	.short	0x0380
        /*0072*/ 	.short	0x0018


	//----- nvinfo : EIATTR_SW_WAR
	.align		4
.L_51:
        /*0074*/ 	.byte	0x04, 0x36
        /*0076*/ 	.short	(.L_53 - .L_52)
.L_52:
        /*0078*/ 	.word	0x00000008
.L_53:


//--------------------- .nv.info._Z5eScanPiS_iPVi --------------------------
	.section	.nv.info._Z5eScanPiS_iPVi,"",@"SHT_CUDA_INFO"
	.sectionflags	@""
	.align	4


	//----- nvinfo : EIATTR_CUDA_API_VERSION
	.align		4
        /*0000*/ 	.byte	0x04, 0x37
        /*0002*/ 	.short	(.L_55 - .L_54)
.L_54:
        /*0004*/ 	.word	0x00000082


	//----- nvinfo : EIATTR_KPARAM_INFO
	.align		4
.L_55:
        /*0008*/ 	.byte	0x04, 0x17
        /*000a*/ 	.short	(.L_57 - .L_56)
.L_56:
        /*000c*/ 	.word	0x00000000
        /*0010*/ 	.short	0x0003
        /*0012*/ 	.short	0x0018
        /*0014*/ 	.byte	0x00, 0xf5, 0x21, 0x00


	//----- nvinfo : EIATTR_KPARAM_INFO
	.align		4
.L_57:
        /*0018*/ 	.byte	0x04, 0x17
        /*001a*/ 	.short	(.L_59 - .L_58)
.L_58:
        /*001c*/ 	.word	0x00000000
        /*0020*/ 	.short	0x0002
        /*0022*/ 	.short	0x0010
        /*0024*/ 	.byte	0x00, 0xf0, 0x11, 0x00


	//----- nvinfo : EIATTR_KPARAM_INFO
	.align		4
.L_59:
        /*0028*/ 	.byte	0x04, 0x17
        /*002a*/ 	.short	(.L_61 - .L_60)
.L_60:
        /*002c*/ 	.word	0x00000000
        /*0030*/ 	.short	0x0001
        /*0032*/ 	.short	0x0008
        /*0034*/ 	.byte	0x00, 0xf5, 0x21, 0x00


	//----- nvinfo : EIATTR_KPARAM_INFO
	.align		4
.L_61:
        /*0038*/ 	.byte	0x04, 0x17
        /*003a*/ 	.short	(.L_63 - .L_62)
.L_62:
        /*003c*/ 	.word	0x00000000
        /*0040*/ 	.short	0x0000
        /*0042*/ 	.short	0x0000
        /*0044*/ 	.byte	0x00, 0xf5, 0x21, 0x00


	//----- nvinfo : EIATTR_SPARSE_MMA_MASK
	.align		4
.L_63:
        /*0048*/ 	.byte	0x03, 0x50
        /*004a*/ 	.short	0x0000


	//----- nvinfo : EIATTR_MAXREG_COUNT
	.align		4
        /*004c*/ 	.byte	0x03, 0x1b
        /*004e*/ 	.short	0x00ff


	//----- nvinfo : EIATTR_NUM_BARRIERS
	.align		4
        /*0050*/ 	.byte	0x02, 0x4c
        /*0052*/ 	.byte	0x01
	.zero		1


	//----- nvinfo : EIATTR_MERCURY_ISA_VERSION
	.align		4
        /*0054*/ 	.byte	0x03, 0x5f
        /*0056*/ 	.short	0x0101


	//----- nvinfo : EIATTR_VRC_CTA_INIT_COUNT
	.align		4
        /*0058*/ 	.byte	0x02, 0x4a
	.zero		1
	.zero		1


	//----- nvinfo : EIATTR_EXIT_INSTR_OFFSETS
	.align		4
        /*005c*/ 	.byte	0x04, 0x1c
        /*005e*/ 	.short	(.L_65 - .L_64)


	//   ....[0]....
.L_64:
        /*0060*/ 	.word	0x00000820


	//   ....[1]....
        /*0064*/ 	.word	0x000008f0


	//----- nvinfo : EIATTR_CRS_STACK_SIZE
	.align		4
.L_65:
        /*0068*/ 	.byte	0x04, 0x1e
        /*006a*/ 	.short	(.L_67 - .L_66)
.L_66:
        /*006c*/ 	.word	0x00000000


	//----- nvinfo : EIATTR_CBANK_PARAM_SIZE
	.align		4
.L_67:
        /*0070*/ 	.byte	0x03, 0x19
        /*0072*/ 	.short	0x0020


	//----- nvinfo : EIATTR_PARAM_CBANK
	.align		4
        /*0074*/ 	.byte	0x04, 0x0a
        /*0076*/ 	.short	(.L_69 - .L_68)
	.align		4
.L_68:
        /*0078*/ 	.word	index@(.nv.constant0._Z5eScanPiS_iPVi)
        /*007c*/ 	.short	0x0380
        /*007e*/ 	.short	0x0020


	//----- nvinfo : EIATTR_SW_WAR
	.align		4
.L_69:
        /*0080*/ 	.byte	0x04, 0x36
        /*0082*/ 	.short	(.L_71 - .L_70)
.L_70:
        /*0084*/ 	.word	0x00000008
.L_71:


//--------------------- .nv.callgraph             --------------------------
	.section	.nv.callgraph,"",@"SHT_CUDA_CALLGRAPH"
	.align	4
	.sectionentsize	8
	.align		4
        /*0000*/ 	.word	0x00000000
	.align		4
        /*0004*/ 	.word	0xffffffff
	.align		4
        /*0008*/ 	.word	0x00000000
	.align		4
        /*000c*/ 	.word	0xfffffffe
	.align		4
        /*0010*/ 	.word	0x00000000
	.align		4
        /*0014*/ 	.word	0xfffffffd
	.align		4
        /*0018*/ 	.word	0x00000000
	.align		4
        /*001c*/ 	.word	0xfffffffc


//--------------------- .nv.constant4             --------------------------
	.section	.nv.constant4,"a",@progbits
	.align	8
	.align		8
.nv.constant4:
        /*0000*/ 	.dword	blockCount
	.align		8
        /*0008*/ 	.dword	blockCount1


//--------------------- .text._Z11computeRankPiS_iPjS0_ --------------------------
	.section	.text._Z11computeRankPiS_iPjS0_,"ax",@progbits
	.align	128
        .global         _Z11computeRankPiS_iPjS0_
        .type           _Z11computeRankPiS_iPjS0_,@function
        .size           _Z11computeRankPiS_iPjS0_,(.L_x_13 - _Z11computeRankPiS_iPjS0_)
        .other          _Z11computeRankPiS_iPjS0_,@"STO_CUDA_ENTRY STV_DEFAULT"
_Z11computeRankPiS_iPjS0_:
.text._Z11computeRankPiS_iPjS0_:
[----:B------:R-:W-:Y:S01]  /*0000*/  LDC R1, c[0x0][0x37c] ;  /* 0x0000df00ff017b82 */ /* 0x000fe20000000800 */
[----:B------:R-:W0:Y:S07]  /*0010*/  S2R R0, SR_TID.X ;  /* 0x0000000000007919 */ /* 0x000e2e0000002100 */
[----:B------:R-:W0:Y:S08]  /*0020*/  S2UR UR4, SR_CTAID.X ;  /* 0x00000000000479c3 */ /* 0x000e300000002500 */
[----:B------:R-:W0:Y:S08]  /*0030*/  LDC R13, c[0x0][0x360] ;  /* 0x0000d800ff0d7b82 */ /* 0x000e300000000800 */
[----:B------:R-:W1:Y:S01]  /*0040*/  LDC R15, c[0x0][0x390] ;  /* 0x0000e400ff0f7b82 */ /* 0x000e620000000800 */
[----:B0-----:R-:W-:-:S05]  /*0050*/  IMAD R13, R13, UR4, R0 ;  /* 0x000000040d0d7c24 */ /* 0x001fca000f8e0200 */
[----:B-1----:R-:W-:-:S13]  /*0060*/  ISETP.GE.AND P0, PT, R13, R15, PT ;  /* 0x0000000f0d00720c */ /* 0x002fda0003f06270 */
[----:B------:R-:W-:Y:S05]  /*0070*/  @P0 EXIT ;  /* 0x000000000000094d */ /* 0x000fea0003800000 */
[----:B------:R-:W0:Y:S01]  /*0080*/  LDC.64 R8, c[0x0][0x380] ;  /* 0x0000e000ff087b82 */ /* 0x000e220000000a00 */
[----:B------:R-:W1:Y:S07]  /*0090*/  LDCU.64 UR4, c[0x0][0x358] ;  /* 0x00006b00ff0477ac */ /* 0x000e6e0008000a00 */
[----:B------:R-:W2:Y:S08]  /*00a0*/  LDC.64 R4, c[0x0][0x388] ;  /* 0x0000e200ff047b82 */ /* 0x000eb00000000a00 */
[----:B------:R-:W3:Y:S01]  /*00b0*/  LDC.64 R10, c[0x0][0x398] ;  /* 0x0000e600ff0a7b82 */ /* 0x000ee20000000a00 */
[----:B0-----:R-:W-:-:S06]  /*00c0*/  IMAD.WIDE R2, R13, 0x4, R8 ;  /* 0x000000040d027825 */ /* 0x001fcc00078e0208 */
[----:B-1----:R-:W4:Y:S01]  /*00d0*/  LDG.E R2, desc[UR4][R2.64] ;  /* 0x0000000402027981 */ /* 0x002f22000c1e1900 */
[----:B---3--:R-:W-:-:S06]  /*00e0*/  IMAD.WIDE R10, R13, 0x4, R10 ;  /* 0x000000040d0a7825 */ /* 0x008fcc00078e020a */
[----:B------:R-:W3:Y:S01]  /*00f0*/  LDG.E R11, desc[UR4][R10.64] ;  /* 0x000000040a0b7981 */ /* 0x000ee2000c1e1900 */
[----:B----4-:R-:W-:Y:S02]  /*0100*/  ISETP.NE.AND P0, PT, R2, RZ, PT ;  /* 0x000000ff0200720c */ /* 0x010fe40003f05270 */
[----:B------:R-:W0:Y:S11]  /*0110*/  LDC.64 R2, c[0x0][0x3a0] ;  /* 0x0000e800ff027b82 */ /* 0x000e360000000a00 */
[----:B------:R-:W-:-:S04]  /*0120*/  @P0 IMAD.WIDE R8, R15, 0x4, R8 ;  /* 0x000000040f080825 */ /* 0x000fc800078e0208 */
[--C-:B--2---:R-:W-:Y:S02]  /*0130*/  @P0 IMAD.WIDE R6, R15, 0x4, R4.reuse ;  /* 0x000000040f060825 */ /* 0x104fe400078e0204 */
[----:B------:R-:W2:Y:S02]  /*0140*/  @P0 LDG.E R9, desc[UR4][R8.64+-0x4] ;  /* 0xfffffc0408090981 */ /* 0x000ea4000c1e1900 */
[----:B------:R-:W-:Y:S02]  /*0150*/  IMAD.WIDE R4, R13, 0x4, R4 ;  /* 0x000000040d047825 */ /* 0x000fe400078e0204 */
[----:B------:R-:W2:Y:S04]  /*0160*/  @P0 LDG.E R6, desc[UR4][R6.64+-0x4] ;  /* 0xfffffc0406060981 */ /* 0x000ea8000c1e1900 */
[----:B------:R-:W4:Y:S01]  /*0170*/  LDG.E R4, desc[UR4][R4.64] ;  /* 0x0000000404047981 */ /* 0x000f22000c1e1900 */
[----:B--2---:R-:W-:-:S02]  /*0180*/  @P0 IADD3 R15, PT, PT, -R6, R15, -R9 ;  /* 0x0000000f060f0210 */ /* 0x004fc40007ffe909 */
[----:B----4-:R-:W-:Y:S02]  /*0190*/  @!P0 IADD3 R13, PT, PT, R13, -R4, RZ ;  /* 0x800000040d0d8210 */ /* 0x010fe40007ffe0ff */
[----:B------:R-:W-:-:S05]  /*01a0*/  @P0 IADD3 R13, PT, PT, R4, R15, RZ ;  /* 0x0000000f040d0210 */ /* 0x000fca0007ffe0ff */
[----:B0-----:R-:W-:-:S05]  /*01b0*/  IMAD.WIDE R2, R13, 0x4, R2 ;  /* 0x000000040d027825 */ /* 0x001fca00078e0202 */
[----:B---3--:R-:W-:Y:S01]  /*01c0*/  STG.E desc[UR4][R2.64], R11 ;  /* 0x0000000b02007986 */ /* 0x008fe2000c101904 */
[----:B------:R-:W-:Y:S05]  /*01d0*/  EXIT ;  /* 0x000000000000794d */ /* 0x000fea0003800000 */
.L_x_0:
[----:B------:R-:W-:-:S00]  /*01e0*/  BRA `(.L_x_0) ;  /* 0xfffffffc00fc7947 */ /* 0x000fc0000383ffff */
[----:B------:R-:W-:-:S00]  /*01f0*/  NOP ;  /* 0x0000000000007918 */ /* 0x000fc00000000000 */
        /* <DEDUP_REMOVED lines=8> */
.L_x_13:


//--------------------- .text._Z11computeBitsPjPiii --------------------------
	.section	.text._Z11computeBitsPjPiii,"ax",@progbits
	.align	128
        .global         _Z11computeBitsPjPiii
        .type           _Z11computeBitsPjPiii,@function
        .size           _Z11computeBitsPjPiii,(.L_x_14 - _Z11computeBitsPjPiii)
        .other          _Z11computeBitsPjPiii,@"STO_CUDA_ENTRY STV_DEFAULT"
_Z11computeBitsPjPiii:
.text._Z11computeBitsPjPiii:
[----:B------:R-:W-:Y:S01]  /*0000*/  LDC R1, c[0x0][0x37c] ;  /* 0x0000df00ff017b82 */ /* 0x000fe20000000800 */
[----:B------:R-:W0:Y:S07]  /*0010*/  S2R R0, SR_TID.X ;  /* 0x0000000000007919 */ /* 0x000e2e0000002100 */
[----:B------:R-:W0:Y:S01]  /*0020*/  S2UR UR4, SR_CTAID.X ;  /* 0x00000000000479c3 */ /* 0x000e220000002500 */
[----:B------:R-:W1:Y:S07]  /*0030*/  LDCU UR5, c[0x0][0x394] ;  /* 0x00007280ff0577ac */ /* 0x000e6e0008000800 */
[----:B------:R-:W0:Y:S02]  /*0040*/  LDC R7, c[0x0][0x360] ;  /* 0x0000d800ff077b82 */ /* 0x000e240000000800 */
[----:B0-----:R-:W-:-:S05]  /*0050*/  IMAD R7, R7, UR4, R0 ;  /* 0x0000000407077c24 */ /* 0x001fca000f8e0200 */
[----:B-1----:R-:W-:-:S13]  /*0060*/  ISETP.GE.AND P0, PT, R7, UR5, PT ;  /* 0x0000000507007c0c */ /* 0x002fda000bf06270 */
[----:B------:R-:W-:Y:S05]  /*0070*/  @P0 EXIT ;  /* 0x000000000000094d */ /* 0x000fea0003800000 */
[----:B------:R-:W0:Y:S01]  /*0080*/  LDC.64 R2, c[0x0][0x380] ;  /* 0x0000e000ff027b82 */ /* 0x000e220000000a00 */
[----:B------:R-:W1:Y:S01]  /*0090*/  LDCU.64 UR4, c[0x0][0x358] ;  /* 0x00006b00ff0477ac */ /* 0x000e620008000a00 */
[----:B------:R-:W2:Y:S06]  /*00a0*/  LDCU UR6, c[0x0][0x390] ;  /* 0x00007200ff0677ac */ /* 0x000eac0008000800 */
[----:B------:R-:W3:Y:S01]  /*00b0*/  LDC.64 R4, c[0x0][0x388] ;  /* 0x0000e200ff047b82 */ /* 0x000ee20000000a00 */
[----:B0-----:R-:W-:-:S06]  /*00c0*/  IMAD.WIDE R2, R7, 0x4, R2 ;  /* 0x0000000407027825 */ /* 0x001fcc00078e0202 */
[----:B-1----:R-:W2:Y:S01]  /*00d0*/  LDG.E R2, desc[UR4][R2.64] ;  /* 0x0000000402027981 */ /* 0x002ea2000c1e1900 */
[----:B---3--:R-:W-:Y:S01]  /*00e0*/  IMAD.WIDE R4, R7, 0x4, R4 ;  /* 0x0000000407047825 */ /* 0x008fe200078e0204 */
[----:B--2---:R-:W-:-:S04]  /*00f0*/  SHF.R.U32.HI R0, RZ, UR6, R2 ;  /* 0x00000006ff007c19 */ /* 0x004fc80008011602 */
[----:B------:R-:W-:-:S05]  /*0100*/  LOP3.LUT R7, R0, 0x1, RZ, 0xc0, !PT ;  /* 0x0000000100077812 */ /* 0x000fca00078ec0ff */
[----:B------:R-:W-:Y:S01]  /*0110*/  STG.E desc[UR4][R4.64], R7 ;  /* 0x0000000704007986 */ /* 0x000fe2000c101904 */
[----:B------:R-:W-:Y:S05]  /*0120*/  EXIT ;  /* 0x000000000000794d */ /* 0x000fea0003800000 */
.L_x_1:
        /* <DEDUP_REMOVED lines=13> */
.L_x_14:


//--------------------- .text._Z5eScanPiS_iPVi    --------------------------
	.section	.text._Z5eScanPiS_iPVi,"ax",@progbits
	.align	128
        .global         _Z5eScanPiS_iPVi
        .type           _Z5eScanPiS_iPVi,@function
        .size           _Z5eScanPiS_iPVi,(.L_x_15 - _Z5eScanPiS_iPVi)
        .other          _Z5eScanPiS_iPVi,@"STO_CUDA_ENTRY STV_DEFAULT"
_Z5eScanPiS_iPVi:
.text._Z5eScanPiS_iPVi:
[----:B------:R-:W-:Y:S01]  /*0000*/  LDC R1, c[0x0][0x37c] ;  /* 0x0000df00ff017b82 */ /* 0x000fe20000000800 */
[----:B------:R-:W0:Y:S01]  /*0010*/  S2R R4, SR_TID.X ;  /* 0x0000000000047919 */ /* 0x000e220000002100 */
[----:B------:R-:W1:Y:S01]  /*0020*/  LDCU.64 UR8, c[0x0][0x358] ;  /* 0x00006b00ff0877ac */ /* 0x000e620008000a00 */
[----:B------:R-:W-:Y:S01]  /*0030*/  BSSY.RECONVERGENT B0, `(.L_x_2) ;  /* 0x000000a000007945 */ /* 0x000fe20003800200 */
[----:B0-----:R-:W-:-:S13]  /*0040*/  ISETP.NE.AND P0, PT, R4, RZ, PT ;  /* 0x000000ff0400720c */ /* 0x001fda0003f05270 */
[----:B-1----:R-:W-:Y:S05]  /*0050*/  @P0 BRA `(.L_x_3) ;  /* 0x00000000001c0947 */ /* 0x002fea0003800000 */
[----:B------:R-:W0:Y:S01]  /*0060*/  LDC.64 R2, c[0x4][RZ] ;  /* 0x01000000ff027b82 */ /* 0x000e220000000a00 */
[----:B------:R-:W-:-:S05]  /*0070*/  IMAD.MOV.U32 R5, RZ, RZ, 0x1 ;  /* 0x00000001ff057424 */ /* 0x000fca00078e00ff */
[----:B0-----:R-:W2:Y:S02]  /*0080*/  ATOMG.E.ADD.STRONG.GPU PT, R2, desc[UR8][R2.64], R5 ;  /* 0x80000005020279a8 */ /* 0x001ea400081ef108 */
[----:B------:R-:W0:Y:S01]  /*0090*/  S2UR UR5, SR_CgaCtaId ;  /* 0x00000000000579c3 */ /* 0x000e220000008800 */
[----:B------:R-:W-:Y:S02]  /*00a0*/  UMOV UR4, 0x400 ;  /* 0x0000040000047882 */ /* 0x000fe40000000000 */
[----:B0-----:R-:W-:-:S09]  /*00b0*/  ULEA UR4, UR5, UR4, 0x18 ;  /* 0x0000000405047291 */ /* 0x001fd2000f8ec0ff */
[----:B--2---:R0:W-:Y:S03]  /*00c0*/  STS [UR4], R2 ;  /* 0x00000002ff007988 */ /* 0x0041e60008000804 */
.L_x_3:
[----:B------:R-:W-:Y:S05]  /*00d0*/  BSYNC.RECONVERGENT B0 ;  /* 0x0000000000007941 */ /* 0x000fea0003800200 */
.L_x_2:
[----:B------:R-:W1:Y:S08]  /*00e0*/  S2UR UR5, SR_CgaCtaId ;  /* 0x00000000000579c3 */ /* 0x000e700000008800 */
[----:B------:R-:W-:Y:S06]  /*00f0*/  BAR.SYNC.DEFER_BLOCKING 0x0 ;  /* 0x0000000000007b1d */ /* 0x000fec0000010000 */
[----:B------:R-:W-:Y:S01]  /*0100*/  UMOV UR4, 0x400 ;  /* 0x0000040000047882 */ /* 0x000fe20000000000 */
[----:B------:R-:W2:Y:S01]  /*0110*/  LDCU UR7, c[0x0][0x360] ;  /* 0x00006c00ff0777ac */ /* 0x000ea20008000800 */
[----:B------:R-:W3:Y:S01]  /*0120*/  LDCU UR10, c[0x0][0x390] ;  /* 0x00007200ff0a77ac */ /* 0x000ee20008000800 */
[----:B-1----:R-:W-:-:S09]  /*0130*/  ULEA UR6, UR5, UR4, 0x18 ;  /* 0x0000000405067291 */ /* 0x002fd2000f8ec0ff */
[----:B------:R-:W0:Y:S01]  /*0140*/  LDS R3, [UR6] ;  /* 0x00000006ff037984 */ /* 0x000e220008000800 */
[----:B--2---:R-:W-:-:S06]  /*0150*/  USHF.L.U32 UR6, UR7, 0x1, URZ ;  /* 0x0000000107067899 */ /* 0x004fcc00080006ff */
[----:B0-----:R-:W-:-:S04]  /*0160*/  IMAD R2, R3, UR6, R4 ;  /* 0x0000000603027c24 */ /* 0x001fc8000f8e0204 */
[C---:B------:R-:W-:Y:S01]  /*0170*/  VIADD R0, R2.reuse, UR7 ;  /* 0x0000000702007c36 */ /* 0x040fe20008000000 */
[----:B------:R-:W-:-:S04]  /*0180*/  ISETP.GE.AND P0, PT, R2, 0x1, PT ;  /* 0x000000010200780c */ /* 0x000fc80003f06270 */
[----:B------:R-:W-:Y:S02]  /*0190*/  ISETP.GE.AND P1, PT, R0, 0x1, PT ;  /* 0x000000010000780c */ /* 0x000fe40003f26270 */
[----:B---3--:R-:W-:Y:S02]  /*01a0*/  ISETP.GE.OR P0, PT, R2, UR10, !P0 ;  /* 0x0000000a02007c0c */ /* 0x008fe4000c706670 */
[----:B------:R-:W-:-:S11]  /*01b0*/  ISETP.GE.OR P1, PT, R0, UR10, !P1 ;  /* 0x0000000a00007c0c */ /* 0x000fd6000cf26670 */
[----:B------:R-:W0:Y:S01]  /*01c0*/  @!P0 LDC.64 R6, c[0x0][0x380] ;  /* 0x0000e000ff068b82 */ /* 0x000e220000000a00 */
[----:B------:R-:W-:Y:S01]  /*01d0*/  @!P0 VIADD R3, R2, 0xffffffff ;  /* 0xffffffff02038836 */ /* 0x000fe20000000000 */
[----:B------:R-:W-:-:S06]  /*01e0*/  @!P1 IADD3 R5, PT, PT, R0, -0x1, RZ ;  /* 0xffffffff00059810 */ /* 0x000fcc0007ffe0ff */
[----:B------:R-:W1:Y:S01]  /*01f0*/  @!P1 LDC.64 R8, c[0x0][0x380] ;  /* 0x0000e000ff089b82 */ /* 0x000e620000000a00 */
[----:B0-----:R-:W-:-:S06]  /*0200*/  @!P0 IMAD.WIDE.U32 R6, R3, 0x4, R6 ;  /* 0x0000000403068825 */ /* 0x001fcc00078e0006 */
[----:B------:R0:W2:Y:S01]  /*0210*/  @!P0 LDG.E R6, desc[UR8][R6.64] ;  /* 0x0000000806068981 */ /* 0x0000a2000c1e1900 */
[----:B-1----:R-:W-:-:S06]  /*0220*/  @!P1 IMAD.WIDE.U32 R8, R5, 0x4, R8 ;  /* 0x0000000405089825 */ /* 0x002fcc00078e0008 */
[----:B------:R-:W3:Y:S01]  /*0230*/  @!P1 LDG.E R8, desc[UR8][R8.64] ;  /* 0x0000000808089981 */ /* 0x000ee2000c1e1900 */
[----:B------:R-:W-:-:S04]  /*0240*/  UIADD3 UR4, UPT, UPT, UR4, 0x10, URZ ;  /* 0x0000001004047890 */ /* 0x000fc8000fffe0ff */
[----:B------:R-:W-:Y:S01]  /*0250*/  ULEA UR4, UR5, UR4, 0x18 ;  /* 0x0000000405047291 */ /* 0x000fe2000f8ec0ff */
[----:B------:R-:W-:-:S05]  /*0260*/  IMAD.U32 R10, RZ, RZ, UR7 ;  /* 0x00000007ff0a7e24 */ /* 0x000fca000f8e00ff */
[----:B------:R-:W-:-:S05]  /*0270*/  LEA R5, R4, UR4, 0x2 ;  /* 0x0000000404057c11 */ /* 0x000fca000f8e10ff */
[----:B------:R-:W-:Y:S02]  /*0280*/  IMAD R3, R10, 0x4, R5 ;  /* 0x000000040a037824 */ /* 0x000fe400078e0205 */
[----:B------:R-:W-:Y:S01]  /*0290*/  HFMA2 R12, -RZ, RZ, 0, 5.9604644775390625e-08 ;  /* 0x00000001ff0c7431 */ /* 0x000fe200000001ff */
[----:B0-----:R-:W-:Y:S01]  /*02a0*/  LEA R7, R4, 0x2, 0x1 ;  /* 0x0000000204077811 */ /* 0x001fe200078e08ff */
[----:B--2---:R0:W-:Y:S04]  /*02b0*/  @!P0 STS [R5], R6 ;  /* 0x0000000605008388 */ /* 0x0041e80000000800 */
[----:B------:R0:W-:Y:S04]  /*02c0*/  @P0 STS [R5], RZ ;  /* 0x000000ff05000388 */ /* 0x0001e80000000800 */
[----:B---3--:R0:W-:Y:S04]  /*02d0*/  @!P1 STS [R3], R8 ;  /* 0x0000000803009388 */ /* 0x0081e80000000800 */
[----:B------:R0:W-:Y:S01]  /*02e0*/  @P1 STS [R3], RZ ;  /* 0x000000ff03001388 */ /* 0x0001e20000000800 */
[----:B------:R-:W-:Y:S06]  /*02f0*/  BAR.SYNC.DEFER_BLOCKING 0x0 ;  /* 0x0000000000007b1d */ /* 0x000fec0000010000 */
.L_x_4:
[----:B------:R-:W-:-:S04]  /*0300*/  IMAD R9, R7, R12, RZ ;  /* 0x0000000c07097224 */ /* 0x000fc800078e02ff */
[----:B0-----:R-:W-:-:S05]  /*0310*/  VIADD R6, R9, 0xffffffff ;  /* 0xffffffff09067836 */ /* 0x001fca0000000000 */
[----:B------:R-:W-:-:S13]  /*0320*/  ISETP.GE.U32.AND P0, PT, R6, UR6, PT ;  /* 0x0000000606007c0c */ /* 0x000fda000bf06070 */
[----:B------:R-:W-:-:S05]  /*0330*/  @!P0 IMAD.IADD R6, R9, 0x1, -R12 ;  /* 0x0000000109068824 */ /* 0x000fca00078e0a0c */
[----:B------:R-:W-:-:S04]  /*0340*/  @!P0 LEA R9, R6, UR4, 0x2 ;  /* 0x0000000406098c11 */ /* 0x000fc8000f8e10ff */
[C---:B------:R-:W-:Y:S01]  /*0350*/  @!P0 LEA R6, R12.reuse, R9, 0x2 ;  /* 0x000000090c068211 */ /* 0x040fe200078e10ff */
[----:B------:R-:W-:Y:S01]  /*0360*/  IMAD.SHL.U32 R12, R12, 0x2, RZ ;  /* 0x000000020c0c7824 */ /* 0x000fe200078e00ff */
[----:B------:R-:W-:Y:S04]  /*0370*/  @!P0 LDS R9, [R9+-0x4] ;  /* 0xfffffc0009098984 */ /* 0x000fe80000000800 */
[----:B------:R-:W0:Y:S02]  /*0380*/  @!P0 LDS R8, [R6+-0x4] ;  /* 0xfffffc0006088984 */ /* 0x000e240000000800 */
[----:B0-----:R-:W-:-:S05]  /*0390*/  @!P0 IMAD.IADD R11, R9, 0x1, R8 ;  /* 0x00000001090b8824 */ /* 0x001fca00078e0208 */
[----:B------:R1:W-:Y:S01]  /*03a0*/  @!P0 STS [R6+-0x4], R11 ;  /* 0xfffffc0b06008388 */ /* 0x0003e20000000800 */
[----:B------:R-:W-:Y:S01]  /*03b0*/  BAR.SYNC.DEFER_BLOCKING 0x0 ;  /* 0x0000000000007b1d */ /* 0x000fe20000010000 */
[----:B------:R-:W-:-:S13]  /*03c0*/  ISETP.GE.U32.AND P0, PT, R12, UR6, PT ;  /* 0x000000060c007c0c */ /* 0x000fda000bf06070 */
[----:B-1----:R-:W-:Y:S05]  /*03d0*/  @!P0 BRA `(.L_x_4) ;  /* 0xfffffffc00c88947 */ /* 0x002fea000383ffff */
[----:B------:R-:W-:Y:S02]  /*03e0*/  ISETP.GE.U32.AND P1, PT, R10, 0x2, PT ;  /* 0x000000020a00780c */ /* 0x000fe40003f26070 */
[----:B------:R-:W-:-:S11]  /*03f0*/  ISETP.NE.AND P0, PT, R4, RZ, PT ;  /* 0x000000ff0400720c */ /* 0x000fd60003f05270 */
[----:B------:R-:W-:Y:S05]  /*0400*/  @!P1 BRA `(.L_x_5) ;  /* 0x0000000000389947 */ /* 0x000fea0003800000 */
.L_x_6:
[----:B------:R-:W-:-:S05]  /*0410*/  SHF.R.U32.HI R8, RZ, 0x1, R10 ;  /* 0x00000001ff087819 */ /* 0x000fca000001160a */
[----:B------:R-:W-:-:S05]  /*0420*/  IMAD R9, R7, R8, RZ ;  /* 0x0000000807097224 */ /* 0x000fca00078e02ff */
[----:B------:R-:W-:-:S04]  /*0430*/  IADD3 R4, PT, PT, R9, -0x1, R8 ;  /* 0xffffffff09047810 */ /* 0x000fc80007ffe008 */
[----:B------:R-:W-:-:S13]  /*0440*/  ISETP.GE.U32.AND P1, PT, R4, UR6, PT ;  /* 0x0000000604007c0c */ /* 0x000fda000bf26070 */
[----:B------:R-:W-:-:S04]  /*0450*/  @!P1 LEA R4, R9, UR4, 0x2 ;  /* 0x0000000409049c11 */ /* 0x000fc8000f8e10ff */
[----:B------:R-:W-:Y:S02]  /*0460*/  @!P1 LEA R6, R8, R4, 0x2 ;  /* 0x0000000408069211 */ /* 0x000fe400078e10ff */
[----:B------:R-:W-:Y:S04]  /*0470*/  @!P1 LDS R4, [R4+-0x4] ;  /* 0xfffffc0004049984 */ /* 0x000fe80000000800 */
[----:B------:R-:W0:Y:S02]  /*0480*/  @!P1 LDS R9, [R6+-0x4] ;  /* 0xfffffc0006099984 */ /* 0x000e240000000800 */
[----:B0-----:R-:W-:-:S05]  /*0490*/  @!P1 IMAD.IADD R9, R4, 0x1, R9 ;  /* 0x0000000104099824 */ /* 0x001fca00078e0209 */
[----:B------:R0:W-:Y:S01]  /*04a0*/  @!P1 STS [R6+-0x4], R9 ;  /* 0xfffffc0906009388 */ /* 0x0001e20000000800 */
[----:B------:R-:W-:Y:S01]  /*04b0*/  BAR.SYNC.DEFER_BLOCKING 0x0 ;  /* 0x0000000000007b1d */ /* 0x000fe20000010000 */
[----:B------:R-:W-:Y:S01]  /*04c0*/  ISETP.GT.U32.AND P1, PT, R10, 0x3, PT ;  /* 0x000000030a00780c */ /* 0x000fe20003f24070 */
[----:B------:R-:W-:-:S12]  /*04d0*/  IMAD.MOV.U32 R10, RZ, RZ, R8 ;  /* 0x000000ffff0a7224 */ /* 0x000fd800078e0008 */
[----:B0-----:R-:W-:Y:S05]  /*04e0*/  @P1 BRA `(.L_x_6) ;  /* 0xfffffffc00c81947 */ /* 0x001fea000383ffff */
.L_x_5:
[----:B------:R-:W-:Y:S05]  /*04f0*/  @P0 BRA `(.L_x_7) ;  /* 0x0000000000780947 */ /* 0x000fea0003800000 */
[----:B------:R-:W0:Y:S01]  /*0500*/  S2UR UR6, SR_CgaCtaId ;  /* 0x00000000000679c3 */ /* 0x000e220000008800 */
[----:B------:R-:W-:-:S07]  /*0510*/  UMOV UR5, 0x400 ;  /* 0x0000040000057882 */ /* 0x000fce0000000000 */
[----:B------:R-:W1:Y:S01]  /*0520*/  LDC.64 R8, c[0x0][0x398] ;  /* 0x0000e600ff087b82 */ /* 0x000e620000000a00 */
[----:B0-----:R-:W-:Y:S02]  /*0530*/  ULEA UR5, UR6, UR5, 0x18 ;  /* 0x0000000506057291 */ /* 0x001fe4000f8ec0ff */
[----:B------:R-:W-:-:S07]  /*0540*/  ULEA UR6, UR7, UR4, 0x3 ;  /* 0x0000000407067291 */ /* 0x000fce000f8e18ff */
[----:B------:R-:W1:Y:S04]  /*0550*/  LDS R13, [UR5] ;  /* 0x00000005ff0d7984 */ /* 0x000e680008000800 */
[----:B------:R-:W0:Y:S01]  /*0560*/  LDS R11, [UR6+-0x4] ;  /* 0xfffffc06ff0b7984 */ /* 0x000e220008000800 */
[C---:B-1----:R-:W-:Y:S01]  /*0570*/  IMAD.WIDE R6, R13.reuse, 0x4, R8 ;  /* 0x000000040d067825 */ /* 0x042fe200078e0208 */
[----:B------:R-:W-:-:S04]  /*0580*/  ISETP.GE.AND P0, PT, R13, 0x1, PT ;  /* 0x000000010d00780c */ /* 0x000fc80003f06270 */
[----:B0-----:R0:W-:Y:S09]  /*0590*/  STG.E.STRONG.SYS desc[UR8][R6.64], R11 ;  /* 0x0000000b06007986 */ /* 0x0011f2000c115908 */
[----:B------:R-:W-:Y:S05]  /*05a0*/  @!P0 BRA `(.L_x_8) ;  /* 0x00000000003c8947 */ /* 0x000fea0003800000 */
[----:B0-----:R-:W0:Y:S02]  /*05b0*/  LDC.64 R10, c[0x4][0x8] ;  /* 0x01000200ff0a7b82 */ /* 0x001e240000000a00 */
.L_x_9:
[----:B0-----:R-:W2:Y:S01]  /*05c0*/  LDG.E.STRONG.SYS R4, desc[UR8][R10.64] ;  /* 0x000000080a047981 */ /* 0x001ea2000c1f5900 */
[----:B------:R-:W-:Y:S05]  /*05d0*/  YIELD ;  /* 0x0000000000007946 */ /* 0x000fea0003800000 */
[----:B--2---:R-:W-:-:S13]  /*05e0*/  ISETP.GE.AND P0, PT, R4, R13, PT ;  /* 0x0000000d0400720c */ /* 0x004fda0003f06270 */
[----:B------:R-:W-:Y:S05]  /*05f0*/  @!P0 BRA `(.L_x_9) ;  /* 0xfffffffc00f08947 */ /* 0x000fea000383ffff */
[----:B------:R-:W-:-:S05]  /*0600*/  IADD3 R13, PT, PT, R13, -0x1, RZ ;  /* 0xffffffff0d0d7810 */ /* 0x000fca0007ffe0ff */
[----:B------:R-:W-:-:S06]  /*0610*/  IMAD.WIDE.U32 R8, R13, 0x4, R8 ;  /* 0x000000040d087825 */ /* 0x000fcc00078e0008 */
[----:B------:R-:W2:Y:S04]  /*0620*/  LDG.E.STRONG.SYS R8, desc[UR8][R8.64] ;  /* 0x0000000808087981 */ /* 0x000ea8000c1f5900 */
[----:B------:R-:W2:Y:S02]  /*0630*/  LDG.E.STRONG.SYS R11, desc[UR8][R6.64] ;  /* 0x00000008060b7981 */ /* 0x000ea4000c1f5900 */
[----:B--2---:R-:W-:-:S05]  /*0640*/  IMAD.IADD R11, R8, 0x1, R11 ;  /* 0x00000001080b7824 */ /* 0x004fca00078e020b */
[----:B------:R1:W-:Y:S01]  /*0650*/  STG.E.STRONG.SYS desc[UR8][R6.64], R11 ;  /* 0x0000000b06007986 */ /* 0x0003e2000c115908 */
[----:B------:R-:W-:Y:S06]  /*0660*/  MEMBAR.SC.GPU ;  /* 0x0000000000007992 */ /* 0x000fec0000002000 */
[----:B------:R-:W-:-:S00]  /*0670*/  ERRBAR ;  /* 0x00000000000079ab */ /* 0x000fc00000000000 */
[----:B------:R-:W-:Y:S06]  /*0680*/  CGAERRBAR ;  /* 0x00000000000075ab */ /* 0x000fec0000000000 */
[----:B------:R-:W-:Y:S01]  /*0690*/  CCTL.IVALL ;  /* 0x00000000ff00798f */ /* 0x000fe20002000000 */
.L_x_8:
[----:B01----:R-:W0:Y:S02]  /*06a0*/  LDC.64 R6, c[0x4][0x8] ;  /* 0x01000200ff067b82 */ /* 0x003e240000000a00 */
[----:B0-----:R-:W2:Y:S02]  /*06b0*/  LDG.E.STRONG.SYS R4, desc[UR8][R6.64] ;  /* 0x0000000806047981 */ /* 0x001ea4000c1f5900 */
[----:B--2---:R-:W-:-:S05]  /*06c0*/  VIADD R9, R4, 0x1 ;  /* 0x0000000104097836 */ /* 0x004fca0000000000 */
[----:B------:R0:W-:Y:S02]  /*06d0*/  STG.E.STRONG.SYS desc[UR8][R6.64], R9 ;  /* 0x0000000906007986 */ /* 0x0001e4000c115908 */
.L_x_7:
[----:B0-----:R-:W0:Y:S01]  /*06e0*/  LDC R7, c[0x0][0x390] ;  /* 0x0000e400ff077b82 */ /* 0x001e220000000800 */
[----:B------:R-:W-:Y:S05]  /*06f0*/  WARPSYNC.ALL ;  /* 0x0000000000007948 */ /* 0x000fea0003800000 */
[----:B------:R-:W-:Y:S02]  /*0700*/  BSSY.RECONVERGENT B0, `(.L_x_10) ;  /* 0x0000011000007945 */ /* 0x000fe40003800200 */
[----:B------:R-:W-:Y:S01]  /*0710*/  BAR.SYNC.DEFER_BLOCKING 0x0 ;  /* 0x0000000000007b1d */ /* 0x000fe20000010000 */
[-C--:B0-----:R-:W-:Y:S02]  /*0720*/  ISETP.GE.AND P0, PT, R2, R7.reuse, PT ;  /* 0x000000070200720c */ /* 0x081fe40003f06270 */
[----:B------:R-:W-:-:S11]  /*0730*/  ISETP.GE.AND P1, PT, R0, R7, PT ;  /* 0x000000070000720c */ /* 0x000fd60003f26270 */
[----:B------:R-:W-:Y:S05]  /*0740*/  @P0 BRA `(.L_x_11) ;  /* 0x0000000000300947 */ /* 0x000fea0003800000 */
[----:B------:R-:W0:Y:S01]  /*0750*/  S2UR UR6, SR_CgaCtaId ;  /* 0x00000000000679c3 */ /* 0x000e220000008800 */
[----:B------:R-:W-:Y:S01]  /*0760*/  UMOV UR5, 0x400 ;  /* 0x0000040000057882 */ /* 0x000fe20000000000 */
[----:B------:R-:W-:Y:S06]  /*0770*/  LDS R5, [R5] ;  /* 0x0000000005057984 */ /* 0x000fec0000000800 */
[----:B------:R-:W1:Y:S01]  /*0780*/  LDC.64 R6, c[0x0][0x398] ;  /* 0x0000e600ff067b82 */ /* 0x000e620000000a00 */
[----:B0-----:R-:W-:-:S09]  /*0790*/  ULEA UR5, UR6, UR5, 0x18 ;  /* 0x0000000506057291 */ /* 0x001fd2000f8ec0ff */
[----:B------:R-:W1:Y:S02]  /*07a0*/  LDS R9, [UR5] ;  /* 0x00000005ff097984 */ /* 0x000e640008000800 */
[----:B-1----:R-:W-:Y:S02]  /*07b0*/  IMAD.WIDE R6, R9, 0x4, R6 ;  /* 0x0000000409067825 */ /* 0x002fe400078e0206 */
[----:B------:R-:W0:Y:S04]  /*07c0*/  LDC.64 R8, c[0x0][0x388] ;  /* 0x0000e200ff087b82 */ /* 0x000e280000000a00 */
[----:B------:R-:W2:Y:S01]  /*07d0*/  LDG.E.STRONG.SYS R6, desc[UR8][R6.64+-0x4] ;  /* 0xfffffc0806067981 */ /* 0x000ea2000c1f5900 */
[----:B0-----:R-:W-:Y:S01]  /*07e0*/  IMAD.WIDE R8, R2, 0x4, R8 ;  /* 0x0000000402087825 */ /* 0x001fe200078e0208 */
[----:B--2---:R-:W-:-:S05]  /*07f0*/  IADD3 R11, PT, PT, R5, R6, RZ ;  /* 0x00000006050b7210 */ /* 0x004fca0007ffe0ff */
[----:B------:R0:W-:Y:S02]  /*0800*/  STG.E desc[UR8][R8.64], R11 ;  /* 0x0000000b08007986 */ /* 0x0001e4000c101908 */
.L_x_11:
[----:B------:R-:W-:Y:S05]  /*0810*/  BSYNC.RECONVERGENT B0 ;  /* 0x0000000000007941 */ /* 0x000fea0003800200 */
.L_x_10:
[----:B------:R-:W-:Y:S05]  /*0820*/  @P1 EXIT ;  /* 0x000000000000194d */ /* 0x000fea0003800000 */
[----:B------:R-:W1:Y:S01]  /*0830*/  S2UR UR5, SR_CgaCtaId ;  /* 0x00000000000579c3 */ /* 0x000e620000008800 */
[----:B------:R-:W-:Y:S01]  /*0840*/  UMOV UR4, 0x400 ;  /* 0x0000040000047882 */ /* 0x000fe20000000000 */
[----:B------:R-:W-:Y:S06]  /*0850*/  LDS R3, [R3] ;  /* 0x0000000003037984 */ /* 0x000fec0000000800 */
[----:B------:R-:W2:Y:S01]  /*0860*/  LDC.64 R4, c[0x0][0x398] ;  /* 0x0000e600ff047b82 */ /* 0x000ea20000000a00 */
[----:B-1----:R-:W-:-:S09]  /*0870*/  ULEA UR4, UR5, UR4, 0x18 ;  /* 0x0000000405047291 */ /* 0x002fd2000f8ec0ff */
[----:B------:R-:W2:Y:S02]  /*0880*/  LDS R7, [UR4] ;  /* 0x00000004ff077984 */ /* 0x000ea40008000800 */
[----:B--2---:R-:W-:Y:S02]  /*0890*/  IMAD.WIDE R6, R7, 0x4, R4 ;  /* 0x0000000407067825 */ /* 0x004fe400078e0204 */
[----:B------:R-:W1:Y:S04]  /*08a0*/  LDC.64 R4, c[0x0][0x388] ;  /* 0x0000e200ff047b82 */ /* 0x000e680000000a00 */
[----:B------:R-:W0:Y:S01]  /*08b0*/  LDG.E.STRONG.SYS R6, desc[UR8][R6.64+-0x4] ;  /* 0xfffffc0806067981 */ /* 0x000e22000c1f5900 */
[----:B-1----:R-:W-:-:S04]  /*08c0*/  IMAD.WIDE R4, R0, 0x4, R4 ;  /* 0x0000000400047825 */ /* 0x002fc800078e0204 */
[----:B0-----:R-:W-:-:S05]  /*08d0*/  IMAD.IADD R9, R3, 0x1, R6 ;  /* 0x0000000103097824 */ /* 0x001fca00078e0206 */
[----:B------:R-:W-:Y:S01]  /*08e0*/  STG.E desc[UR8][R4.64], R9 ;  /* 0x0000000904007986 */ /* 0x000fe2000c101908 */
[----:B------:R-:W-:Y:S05]  /*08f0*/  EXIT ;  /* 0x000000000000794d */ /* 0x000fea0003800000 */
.L_x_12:
        /* <DEDUP_REMOVED lines=16> */
.L_x_15:


//--------------------- .nv.shared._Z11computeRankPiS_iPjS0_ --------------------------
	.section	.nv.shared._Z11computeRankPiS_iPjS0_,"aw",@nobits
	.sectionflags	@""
	.align	16
	.zero		1024


//--------------------- .nv.shared.reserved.0     --------------------------
	.section	.nv.shared.reserved.0,"aw",@nobits
	.weak		__nv_reservedSMEM_offset_0_alias
	.size		__nv_reservedSMEM_offset_0_alias, 0, 64
	.other		__nv_reservedSMEM_offset_0_alias,@"STO_CUDA_RESERVED_SHARED STV_DEFAULT"
__nv_reservedSMEM_offset_0_alias:
	.zero		0
	.zero		64


//--------------------- .nv.global                --------------------------
	.section	.nv.global,"aw",@nobits
	.align	4
.nv.global:
	.type		blockCount,@object
	.size		blockCount,(blockCount1 - blockCount)
blockCount:
	.zero		4
	.type		blockCount1,@object
	.size		blockCount1,(.L_1 - blockCount1)
blockCount1:
	.zero		4
.L_1:


//--------------------- .nv.shared._Z11computeBitsPjPiii --------------------------
	.section	.nv.shared._Z11computeBitsPjPiii,"aw",@nobits
	.sectionflags	@""
	.align	16
	.zero		1024


//--------------------- .nv.shared._Z5eScanPiS_iPVi --------------------------
	.section	.nv.shared._Z5eScanPiS_iPVi,"aw",@nobits
	.sectionflags	@""
	.align	16
.nv.shared._Z5eScanPiS_iPVi:
	.zero		1040


//--------------------- .nv.constant0._Z11computeRankPiS_iPjS0_ --------------------------
	.section	.nv.constant0._Z11computeRankPiS_iPjS0_,"a",@progbits
	.sectionflags	@""
	.align	4
.nv.constant0._Z11computeRankPiS_iPjS0_:
	.zero		936


//--------------------- .nv.constant0._Z11computeBitsPjPiii --------------------------
	.section	.nv.constant0._Z11computeBitsPjPiii,"a",@progbits
	.sectionflags	@""
	.align	4
.nv.constant0._Z11computeBitsPjPiii:
	.zero		920


//--------------------- .nv.constant0._Z5eScanPiS_iPVi --------------------------
	.section	.nv.constant0._Z5eScanPiS_iPVi,"a",@progbits
	.sectionflags	@""
	.align	4
.nv.constant0._Z5eScanPiS_iPVi:
	.zero		928


//--------------------- SYMBOLS --------------------------

	.type		.nv.reservedSmem.offset0,@object
	.size		.nv.reservedSmem.offset0,0x4
	.type		.nv.reservedSmem.cap,@object
	.size		.nv.reservedSmem.cap,0x4
